	.headerflags	@"EF_CUDA_TEXMODE_UNIFIED EF_CUDA_64BIT_ADDRESS EF_CUDA_ACCELERATORS EF_CUDA_SM90 EF_CUDA_VIRTUAL_SM(EF_CUDA_SM90)"
	.elftype	@"ET_EXEC"


//--------------------- .nv.info                  --------------------------
	.section	.nv.info,"",@"SHT_CUDA_INFO"
	.align	4


	//----- nvinfo : EIATTR_REGCOUNT
	.align		4
        /*0000*/ 	.byte	0x04, 0x2f
        /*0002*/ 	.short	(.L_1 - .L_0)
	.align		4
.L_0:
        /*0004*/ 	.word	index@(triton_per_fused_mean_mul_rsub_sub_sum_5)
        /*0008*/ 	.word	0x00000028


	//----- nvinfo : EIATTR_MIN_STACK_SIZE
	.align		4
.L_1:
        /*000c*/ 	.byte	0x04, 0x12
        /*000e*/ 	.short	(.L_3 - .L_2)
	.align		4
.L_2:
        /*0010*/ 	.word	index@(triton_per_fused_mean_mul_rsub_sub_sum_5)
        /*0014*/ 	.word	0x00000000


	//----- nvinfo : EIATTR_FRAME_SIZE
	.align		4
.L_3:
        /*0018*/ 	.byte	0x04, 0x11
        /*001a*/ 	.short	(.L_5 - .L_4)
	.align		4
.L_4:
        /*001c*/ 	.word	index@(triton_per_fused_mean_mul_rsub_sub_sum_5)
        /*0020*/ 	.word	0x00000000


	//----- nvinfo : EIATTR_MIN_STACK_SIZE
	.align		4
.L_5:
        /*0024*/ 	.byte	0x04, 0x12
        /*0026*/ 	.short	(.L_7 - .L_6)
	.align		4
.L_6:
        /*0028*/ 	.word	index@(triton_per_fused_mean_mul_rsub_sub_sum_5)
        /*002c*/ 	.word	0x00000000
.L_7:


//--------------------- .nv.info.triton_per_fused_mean_mul_rsub_sub_sum_5 --------------------------
	.section	.nv.info.triton_per_fused_mean_mul_rsub_sub_sum_5,"",@"SHT_CUDA_INFO"
	.sectionflags	@""
	.align	4


	//----- nvinfo : EIATTR_CUDA_API_VERSION
	.align		4
        /*0000*/ 	.byte	0x04, 0x37
        /*0002*/ 	.short	(.L_9 - .L_8)
.L_8:
        /*0004*/ 	.word	0x0000007c


	//----- nvinfo : EIATTR_KPARAM_INFO
	.align		4
.L_9:
        /*0008*/ 	.byte	0x04, 0x17
        /*000a*/ 	.short	(.L_11 - .L_10)
.L_10:
        /*000c*/ 	.word	0x00000000
        /*0010*/ 	.short	0x0006
        /*0012*/ 	.short	0x0030
        /*0014*/ 	.byte	0x00, 0xf0, 0x11, 0x00


	//----- nvinfo : EIATTR_KPARAM_INFO
	.align		4
.L_11:
        /*0018*/ 	.byte	0x04, 0x17
        /*001a*/ 	.short	(.L_13 - .L_12)
.L_12:
        /*001c*/ 	.word	0x00000000
        /*0020*/ 	.short	0x0005
        /*0022*/ 	.short	0x0028
        /*0024*/ 	.byte	0x00, 0xf4, 0x21, 0x00


	//----- nvinfo : EIATTR_KPARAM_INFO
	.align		4
.L_13:
        /*0028*/ 	.byte	0x04, 0x17
        /*002a*/ 	.short	(.L_15 - .L_14)
.L_14:
        /*002c*/ 	.word	0x00000000
        /*0030*/ 	.short	0x0004
        /*0032*/ 	.short	0x0020
        /*0034*/ 	.byte	0x00, 0xf4, 0x21, 0x00


	//----- nvinfo : EIATTR_KPARAM_INFO
	.align		4
.L_15:
        /*0038*/ 	.byte	0x04, 0x17
        /*003a*/ 	.short	(.L_17 - .L_16)
.L_16:
        /*003c*/ 	.word	0x00000000
        /*0040*/ 	.short	0x0003
        /*0042*/ 	.short	0x0018
        /*0044*/ 	.byte	0x00, 0xf4, 0x21, 0x00


	//----- nvinfo : EIATTR_KPARAM_INFO
	.align		4
.L_17:
        /*0048*/ 	.byte	0x04, 0x17
        /*004a*/ 	.short	(.L_19 - .L_18)
.L_18:
        /*004c*/ 	.word	0x00000000
        /*0050*/ 	.short	0x0002
        /*0052*/ 	.short	0x0010
        /*0054*/ 	.byte	0x00, 0xf4, 0x21, 0x00


	//----- nvinfo : EIATTR_KPARAM_INFO
	.align		4
.L_19:
        /*0058*/ 	.byte	0x04, 0x17
        /*005a*/ 	.short	(.L_21 - .L_20)
.L_20:
        /*005c*/ 	.word	0x00000000
        /*0060*/ 	.short	0x0001
        /*0062*/ 	.short	0x0008
        /*0064*/ 	.byte	0x00, 0xf4, 0x21, 0x00


	//----- nvinfo : EIATTR_KPARAM_INFO
	.align		4
.L_21:
        /*0068*/ 	.byte	0x04, 0x17
        /*006a*/ 	.short	(.L_23 - .L_22)
.L_22:
        /*006c*/ 	.word	0x00000000
        /*0070*/ 	.short	0x0000
        /*0072*/ 	.short	0x0000
        /*0074*/ 	.byte	0x00, 0xf4, 0x21, 0x00


	//----- nvinfo : EIATTR_SPARSE_MMA_MASK
	.align		4
.L_23:
        /*0078*/ 	.byte	0x03, 0x50
        /*007a*/ 	.short	0x0000


	//----- nvinfo : EIATTR_MAXREG_COUNT
	.align		4
        /*007c*/ 	.byte	0x03, 0x1b
        /*007e*/ 	.short	0x00ff


	//----- nvinfo : EIATTR_COOP_GROUP_MASK_REGIDS
	.align		4
        /*0080*/ 	.byte	0x04, 0x29
        /*0082*/ 	.short	(.L_25 - .L_24)


	//   ....[0]....
.L_24:
        /*0084*/ 	.word	0xffffffff


	//   ....[1]....
        /*0088*/ 	.word	0xffffffff


	//   ....[2]....
        /*008c*/ 	.word	0xffffffff


	//   ....[3]....
        /*0090*/ 	.word	0xffffffff


	//   ....[4]....
        /*0094*/ 	.word	0xffffffff


	//   ....[5]....
        /*0098*/ 	.word	0xffffffff


	//   ....[6]....
        /*009c*/ 	.word	0xffffffff


	//   ....[7]....
        /*00a0*/ 	.word	0xffffffff


	//   ....[8]....
        /*00a4*/ 	.word	0xffffffff


	//   ....[9]....
        /*00a8*/ 	.word	0xffffffff


	//   ....[10]....
        /*00ac*/ 	.word	0xffffffff


	//   ....[11]....
        /*00b0*/ 	.word	0xffffffff


	//   ....[12]....
        /*00b4*/ 	.word	0xffffffff


	//   ....[13]....
        /*00b8*/ 	.word	0xffffffff


	//   ....[14]....
        /*00bc*/ 	.word	0xffffffff


	//   ....[15]....
        /*00c0*/ 	.word	0xffffffff


	//   ....[16]....
        /*00c4*/ 	.word	0xffffffff


	//   ....[17]....
        /*00c8*/ 	.word	0xffffffff


	//   ....[18]....
        /*00cc*/ 	.word	0xffffffff


	//   ....[19]....
        /*00d0*/ 	.word	0xffffffff


	//   ....[20]....
        /*00d4*/ 	.word	0xffffffff


	//   ....[21]....
        /*00d8*/ 	.word	0xffffffff


	//   ....[22]....
        /*00dc*/ 	.word	0xffffffff


	//   ....[23]....
        /*00e0*/ 	.word	0xffffffff


	//   ....[24]....
        /*00e4*/ 	.word	0xffffffff


	//   ....[25]....
        /*00e8*/ 	.word	0xffffffff


	//   ....[26]....
        /*00ec*/ 	.word	0xffffffff


	//   ....[27]....
        /*00f0*/ 	.word	0xffffffff


	//   ....[28]....
        /*00f4*/ 	.word	0xffffffff


	//   ....[29]....
        /*00f8*/ 	.word	0xffffffff


	//   ....[30]....
        /*00fc*/ 	.word	0xffffffff


	//   ....[31]....
        /*0100*/ 	.word	0xffffffff


	//   ....[32]....
        /*0104*/ 	.word	0xffffffff


	//   ....[33]....
        /*0108*/ 	.word	0xffffffff


	//   ....[34]....
        /*010c*/ 	.word	0xffffffff


	//   ....[35]....
        /*0110*/ 	.word	0xffffffff


	//   ....[36]....
        /*0114*/ 	.word	0xffffffff


	//   ....[37]....
        /*0118*/ 	.word	0xffffffff


	//   ....[38]....
        /*011c*/ 	.word	0xffffffff


	//   ....[39]....
        /*0120*/ 	.word	0xffffffff


	//   ....[40]....
        /*0124*/ 	.word	0xffffffff


	//   ....[41]....
        /*0128*/ 	.word	0xffffffff


	//   ....[42]....
        /*012c*/ 	.word	0xffffffff


	//   ....[43]....
        /*0130*/ 	.word	0xffffffff


	//   ....[44]....
        /*0134*/ 	.word	0xffffffff


	//   ....[45]....
        /*0138*/ 	.word	0xffffffff


	//   ....[46]....
        /*013c*/ 	.word	0xffffffff


	//   ....[47]....
        /*0140*/ 	.word	0xffffffff


	//   ....[48]....
        /*0144*/ 	.word	0xffffffff


	//   ....[49]....
        /*0148*/ 	.word	0xffffffff


	//   ....[50]....
        /*014c*/ 	.word	0xffffffff


	//   ....[51]....
        /*0150*/ 	.word	0xffffffff


	//   ....[52]....
        /*0154*/ 	.word	0xffffffff


	//   ....[53]....
        /*0158*/ 	.word	0xffffffff


	//   ....[54]....
        /*015c*/ 	.word	0xffffffff


	//   ....[55]....
        /*0160*/ 	.word	0xffffffff


	//   ....[56]....
        /*0164*/ 	.word	0xffffffff


	//   ....[57]....
        /*0168*/ 	.word	0xffffffff


	//   ....[58]....
        /*016c*/ 	.word	0xffffffff


	//   ....[59]....
        /*0170*/ 	.word	0xffffffff


	//   ....[60]....
        /*0174*/ 	.word	0xffffffff


	//   ....[61]....
        /*0178*/ 	.word	0xffffffff


	//   ....[62]....
        /*017c*/ 	.word	0xffffffff


	//   ....[63]....
        /*0180*/ 	.word	0xffffffff


	//----- nvinfo : EIATTR_COOP_GROUP_INSTR_OFFSETS
	.align		4
.L_25:
        /*0184*/ 	.byte	0x04, 0x28
        /*0186*/ 	.short	(.L_27 - .L_26)


	//   ....[0]....
.L_26:
        /*0188*/ 	.word	0x000005b0


	//   ....[1]....
        /*018c*/ 	.word	0x000005c0


	//   ....[2]....
        /*0190*/ 	.word	0x00000620


	//   ....[3]....
        /*0194*/ 	.word	0x00000660


	//   ....[4]....
        /*0198*/ 	.word	0x00000670


	//   ....[5]....
        /*019c*/ 	.word	0x00000690


	//   ....[6]....
        /*01a0*/ 	.word	0x000006c0


	//   ....[7]....
        /*01a4*/ 	.word	0x00000700


	//   ....[8]....
        /*01a8*/ 	.word	0x00000710


	//   ....[9]....
        /*01ac*/ 	.word	0x00000730


	//   ....[10]....
        /*01b0*/ 	.word	0x00000740


	//   ....[11]....
        /*01b4*/ 	.word	0x00000760


	//   ....[12]....
        /*01b8*/ 	.word	0x00000790


	//   ....[13]....
        /*01bc*/ 	.word	0x000007b0


	//   ....[14]....
        /*01c0*/ 	.word	0x00000800


	//   ....[15]....
        /*01c4*/ 	.word	0x00000810


	//   ....[16]....
        /*01c8*/ 	.word	0x00000840


	//   ....[17]....
        /*01cc*/ 	.word	0x00000860


	//   ....[18]....
        /*01d0*/ 	.word	0x00000880


	//   ....[19]....
        /*01d4*/ 	.word	0x000008a0


	//   ....[20]....
        /*01d8*/ 	.word	0x000008d0


	//   ....[21]....
        /*01dc*/ 	.word	0x00000900


	//   ....[22]....
        /*01e0*/ 	.word	0x00000930


	//   ....[23]....
        /*01e4*/ 	.word	0x00000950


	//   ....[24]....
        /*01e8*/ 	.word	0x00000970


	//   ....[25]....
        /*01ec*/ 	.word	0x00000990


	//   ....[26]....
        /*01f0*/ 	.word	0x000009b0


	//   ....[27]....
        /*01f4*/ 	.word	0x000009d0


	//   ....[28]....
        /*01f8*/ 	.word	0x000009e0


	//   ....[29]....
        /*01fc*/ 	.word	0x000009f0


	//   ....[30]....
        /*0200*/ 	.word	0x00000a10


	//   ....[31]....
        /*0204*/ 	.word	0x00000a20


	//   ....[32]....
        /*0208*/ 	.word	0x00000a30


	//   ....[33]....
        /*020c*/ 	.word	0x00000a40


	//   ....[34]....
        /*0210*/ 	.word	0x00000a70


	//   ....[35]....
        /*0214*/ 	.word	0x00000ab0


	//   ....[36]....
        /*0218*/ 	.word	0x00000ad0


	//   ....[37]....
        /*021c*/ 	.word	0x00000af0


	//   ....[38]....
        /*0220*/ 	.word	0x00000b30


	//   ....[39]....
        /*0224*/ 	.word	0x00000b70


	//   ....[40]....
        /*0228*/ 	.word	0x00000b90


	//   ....[41]....
        /*022c*/ 	.word	0x00000bb0


	//   ....[42]....
        /*0230*/ 	.word	0x00000bc0


	//   ....[43]....
        /*0234*/ 	.word	0x00000bd0


	//   ....[44]....
        /*0238*/ 	.word	0x00000be0


	//   ....[45]....
        /*023c*/ 	.word	0x00000c00


	//   ....[46]....
        /*0240*/ 	.word	0x00000c10


	//   ....[47]....
        /*0244*/ 	.word	0x00000c20


	//   ....[48]....
        /*0248*/ 	.word	0x00000c50


	//   ....[49]....
        /*024c*/ 	.word	0x00000c90


	//   ....[50]....
        /*0250*/ 	.word	0x00000cb0


	//   ....[51]....
        /*0254*/ 	.word	0x00000d20


	//   ....[52]....
        /*0258*/ 	.word	0x00000d50


	//   ....[53]....
        /*025c*/ 	.word	0x00000d70


	//   ....[54]....
        /*0260*/ 	.word	0x00000d90


	//   ....[55]....
        /*0264*/ 	.word	0x00000da0


	//   ....[56]....
        /*0268*/ 	.word	0x00000db0


	//   ....[57]....
        /*026c*/ 	.word	0x00000dd0


	//   ....[58]....
        /*0270*/ 	.word	0x00000df0


	//   ....[59]....
        /*0274*/ 	.word	0x00000e00


	//   ....[60]....
        /*0278*/ 	.word	0x00000ef0


	//   ....[61]....
        /*027c*/ 	.word	0x00000f10


	//   ....[62]....
        /*0280*/ 	.word	0x00000f30


	//   ....[63]....
        /*0284*/ 	.word	0x00000f50


	//----- nvinfo : EIATTR_EXIT_INSTR_OFFSETS
	.align		4
.L_27:
        /*0288*/ 	.byte	0x04, 0x1c
        /*028a*/ 	.short	(.L_29 - .L_28)


	//   ....[0]....
.L_28:
        /*028c*/ 	.word	0x00000f80


	//   ....[1]....
        /*0290*/ 	.word	0x00001050


	//----- nvinfo : EIATTR_REQNTID
	.align		4
.L_29:
        /*0294*/ 	.byte	0x04, 0x10
        /*0296*/ 	.short	(.L_31 - .L_30)
.L_30:
        /*0298*/ 	.word	0x00000040
        /*029c*/ 	.word	0x00000001
        /*02a0*/ 	.word	0x00000001


	//----- nvinfo : EIATTR_CBANK_PARAM_SIZE
	.align		4
.L_31:
        /*02a4*/ 	.byte	0x03, 0x19
        /*02a6*/ 	.short	0x0034


	//----- nvinfo : EIATTR_PARAM_CBANK
	.align		4
        /*02a8*/ 	.byte	0x04, 0x0a
        /*02aa*/ 	.short	(.L_33 - .L_32)
	.align		4
.L_32:
        /*02ac*/ 	.word	index@(.nv.constant0.triton_per_fused_mean_mul_rsub_sub_sum_5)
        /*02b0*/ 	.short	0x0210
        /*02b2*/ 	.short	0x0034


	//----- nvinfo : EIATTR_SW_WAR
	.align		4
.L_33:
        /*02b4*/ 	.byte	0x04, 0x36
        /*02b6*/ 	.short	(.L_35 - .L_34)
.L_34:
        /*02b8*/ 	.word	0x00000008
.L_35:


//--------------------- .nv.callgraph             --------------------------
	.section	.nv.callgraph,"",@"SHT_CUDA_CALLGRAPH"
	.align	4
	.sectionentsize	8
	.align		4
        /*0000*/ 	.word	0x00000000
	.align		4
        /*0004*/ 	.word	0xffffffff
	.align		4
        /*0008*/ 	.word	0x00000000
	.align		4
        /*000c*/ 	.word	0xfffffffe
	.align		4
        /*0010*/ 	.word	0x00000000
	.align		4
        /*0014*/ 	.word	0xfffffffd
	.align		4
        /*0018*/ 	.word	0x00000000
	.align		4
        /*001c*/ 	.word	0xfffffffc


//--------------------- .text.triton_per_fused_mean_mul_rsub_sub_sum_5 --------------------------
	.section	.text.triton_per_fused_mean_mul_rsub_sub_sum_5,"ax",@progbits
	.sectionflags	@"SHF_BARRIERS=1"
	.align	128
        .global         triton_per_fused_mean_mul_rsub_sub_sum_5
        .type           triton_per_fused_mean_mul_rsub_sub_sum_5,@function
        .size           triton_per_fused_mean_mul_rsub_sub_sum_5,(.L_x_1 - triton_per_fused_mean_mul_rsub_sub_sum_5)
        .other          triton_per_fused_mean_mul_rsub_sub_sum_5,@"STO_CUDA_ENTRY STV_DEFAULT"
triton_per_fused_mean_mul_rsub_sub_sum_5:
.text.triton_per_fused_mean_mul_rsub_sub_sum_5:
[----:B------:R-:W0:Y:S01]  /*0000*/  LDC R1, c[0x0][0x28] ;  /* 0x00000a00ff017b82 */ /* 0x000e220000000800 */
[----:B------:R-:W1:Y:S07]  /*0010*/  S2R R23, SR_TID.X ;  /* 0x0000000000177919 */ /* 0x000e6e0000002100 */
[----:B------:R-:W2:Y:S01]  /*0020*/  LDC.64 R8, c[0x0][0x220] ;  /* 0x00008800ff087b82 */ /* 0x000ea20000000a00 */
[----:B------:R-:W-:-:S07]  /*0030*/  ULDC.64 UR4, c[0x0][0x208] ;  /* 0x0000820000047ab9 */ /* 0x000fce0000000a00 */
[----:B------:R-:W3:Y:S08]  /*0040*/  LDC.64 R4, c[0x0][0x218] ;  /* 0x00008600ff047b82 */ /* 0x000ef00000000a00 */
[----:B------:R-:W4:Y:S08]  /*0050*/  LDC.64 R2, c[0x0][0x228] ;  /* 0x00008a00ff027b82 */ /* 0x000f300000000a00 */
[----:B------:R-:W5:Y:S01]  /*0060*/  LDC.64 R6, c[0x0][0x230] ;  /* 0x00008c00ff067b82 */ /* 0x000f620000000a00 */
[----:B-1----:R-:W-:-:S04]  /*0070*/  SHF.L.U32 R23, R23, 0x2, RZ ;  /* 0x0000000217177819 */ /* 0x002fc800000006ff */
[----:B------:R-:W-:-:S05]  /*0080*/  LOP3.LUT R23, R23, 0x3c, RZ, 0xc0, !PT ;  /* 0x0000003c17177812 */ /* 0x000fca00078ec0ff */
[----:B--2---:R-:W-:-:S04]  /*0090*/  IMAD.WIDE.U32 R8, R23, 0x4, R8 ;  /* 0x0000000417087825 */ /* 0x004fc800078e0008 */
[C---:B---3--:R-:W-:Y:S01]  /*00a0*/  IMAD.WIDE.U32 R4, R23.reuse, 0x4, R4 ;  /* 0x0000000417047825 */ /* 0x048fe200078e0004 */
[----:B------:R-:W2:Y:S04]  /*00b0*/  LDG.E.EL R21, desc[UR4][R8.64+0x4] ;  /* 0x0000040408157981 */ /* 0x000ea8000c2e1900 */
[----:B------:R-:W2:Y:S04]  /*00c0*/  LDG.E.EL R19, desc[UR4][R4.64+0x4] ;  /* 0x0000040404137981 */ /* 0x000ea8000c2e1900 */
[----:B------:R-:W3:Y:S04]  /*00d0*/  LDG.E.EL R14, desc[UR4][R4.64+0x104] ;  /* 0x00010404040e7981 */ /* 0x000ee8000c2e1900 */
[----:B------:R-:W3:Y:S04]  /*00e0*/  LDG.E.EL R12, desc[UR4][R4.64+0x204] ;  /* 0x00020404040c7981 */ /* 0x000ee8000c2e1900 */
[----:B------:R-:W3:Y:S01]  /*00f0*/  LDG.E.EL R15, desc[UR4][R4.64+0x304] ;  /* 0x00030404040f7981 */ /* 0x000ee2000c2e1900 */
[----:B----4-:R-:W-:-:S03]  /*0100*/  IMAD.WIDE.U32 R2, R23, 0x4, R2 ;  /* 0x0000000417027825 */ /* 0x010fc600078e0002 */
[----:B------:R-:W4:Y:S04]  /*0110*/  LDG.E.EL R11, desc[UR4][R8.64] ;  /* 0x00000004080b7981 */ /* 0x000f28000c2e1900 */
        /* <DEDUP_REMOVED lines=15> */
[----:B------:R1:W4:Y:S04]  /*0210*/  LDG.E.EL R13, desc[UR4][R8.64+0xc] ;  /* 0x00000c04080d7981 */ /* 0x000328000c2e1900 */
[----:B------:R-:W4:Y:S04]  /*0220*/  LDG.E.EL R10, desc[UR4][R4.64+0xc] ;  /* 0x00000c04040a7981 */ /* 0x000f28000c2e1900 */
[----:B------:R2:W4:Y:S01]  /*0230*/  LDG.E.EL R34, desc[UR4][R4.64+0x30c] ;  /* 0x00030c0404227981 */ /* 0x000522000c2e1900 */
[C---:B-----5:R-:W-:Y:S01]  /*0240*/  IMAD.WIDE.U32 R6, R23.reuse, 0x4, R6 ;  /* 0x0000000417067825 */ /* 0x060fe200078e0006 */
[----:B-1----:R-:W1:Y:S04]  /*0250*/  LDC.64 R8, c[0x0][0x238] ;  /* 0x00008e00ff087b82 */ /* 0x002e680000000a00 */
[----:B------:R-:W5:Y:S04]  /*0260*/  LDG.E.EL R33, desc[UR4][R6.64+0x4] ;  /* 0x0000040406217981 */ /* 0x000f68000c2e1900 */
[----:B------:R-:W5:Y:S04]  /*0270*/  LDG.E.EL R37, desc[UR4][R6.64] ;  /* 0x0000000406257981 */ /* 0x000f68000c2e1900 */
[----:B------:R-:W5:Y:S04]  /*0280*/  LDG.E.EL R35, desc[UR4][R6.64+0x8] ;  /* 0x0000080406237981 */ /* 0x000f68000c2e1900 */
[----:B------:R1:W5:Y:S02]  /*0290*/  LDG.E.EL R36, desc[UR4][R6.64+0xc] ;  /* 0x00000c0406247981 */ /* 0x000364000c2e1900 */
[----:B-1----:R-:W-:-:S05]  /*02a0*/  IMAD.WIDE.U32 R8, R23, 0x4, R8 ;  /* 0x0000000417087825 */ /* 0x002fca00078e0008 */
[----:B------:R-:W5:Y:S01]  /*02b0*/  LDG.E.EL R4, desc[UR4][R8.64+0x4] ;  /* 0x0000040408047981 */ /* 0x000f62000c2e1900 */
[----:B--2---:R-:W-:Y:S01]  /*02c0*/  FMUL R5, R19, R21 ;  /* 0x0000001513057220 */ /* 0x004fe20000400000 */
[C---:B---3--:R-:W-:Y:S01]  /*02d0*/  FMUL R23, R21.reuse, R14 ;  /* 0x0000000e15177220 */ /* 0x048fe20000400000 */
[C---:B0-----:R-:W-:Y:S01]  /*02e0*/  FMUL R3, R21.reuse, R12 ;  /* 0x0000000c15037220 */ /* 0x041fe20000400000 */
[----:B------:R-:W-:Y:S01]  /*02f0*/  FMUL R7, R21, R15 ;  /* 0x0000000f15077220 */ /* 0x000fe20000400000 */
[----:B----4-:R-:W-:Y:S01]  /*0300*/  FFMA R5, R0, R11, R5 ;  /* 0x0000000b00057223 */ /* 0x010fe20000000005 */
[C---:B------:R-:W-:Y:S02]  /*0310*/  FFMA R2, R11.reuse, R22, R23 ;  /* 0x000000160b027223 */ /* 0x040fe40000000017 */
[----:B------:R-:W2:Y:S01]  /*0320*/  LDG.E.EL R23, desc[UR4][R8.64+0xc] ;  /* 0x00000c0408177981 */ /* 0x000ea2000c2e1900 */
[C---:B------:R-:W-:Y:S01]  /*0330*/  FFMA R21, R11.reuse, R24, R3 ;  /* 0x000000180b157223 */ /* 0x040fe20000000003 */
[----:B------:R-:W-:Y:S01]  /*0340*/  FFMA R7, R11, R16, R7 ;  /* 0x000000100b077223 */ /* 0x000fe20000000007 */
[----:B------:R-:W-:Y:S01]  /*0350*/  FFMA R3, R32, R17, R5 ;  /* 0x0000001120037223 */ /* 0x000fe20000000005 */
[C---:B------:R-:W-:Y:S01]  /*0360*/  FFMA R2, R17.reuse, R30, R2 ;  /* 0x0000001e11027223 */ /* 0x040fe20000000002 */
[----:B------:R-:W-:-:S02]  /*0370*/  FFMA R5, R17, R28, R21 ;  /* 0x0000001c11057223 */ /* 0x000fc40000000015 */
[----:B------:R-:W3:Y:S01]  /*0380*/  LDG.E.EL R21, desc[UR4][R8.64+0x8] ;  /* 0x0000080408157981 */ /* 0x000ee2000c2e1900 */
[----:B------:R-:W-:Y:S01]  /*0390*/  FFMA R7, R17, R26, R7 ;  /* 0x0000001a11077223 */ /* 0x000fe20000000007 */
[-C--:B------:R-:W-:Y:S01]  /*03a0*/  FMUL R11, R14, R29.reuse ;  /* 0x0000001d0e0b7220 */ /* 0x080fe20000400000 */
[----:B------:R-:W-:-:S03]  /*03b0*/  FMUL R17, R12, R29 ;  /* 0x0000001d0c117220 */ /* 0x000fc60000400000 */
[-C--:B------:R-:W-:Y:S01]  /*03c0*/  FFMA R11, R22, R25.reuse, R11 ;  /* 0x00000019160b7223 */ /* 0x080fe2000000000b */
[----:B------:R-:W-:-:S03]  /*03d0*/  FFMA R17, R24, R25, R17 ;  /* 0x0000001918117223 */ /* 0x000fc60000000011 */
[-C--:B------:R-:W-:Y:S01]  /*03e0*/  FFMA R11, R30, R27.reuse, R11 ;  /* 0x0000001b1e0b7223 */ /* 0x080fe2000000000b */
[----:B------:R-:W-:-:S03]  /*03f0*/  FFMA R17, R28, R27, R17 ;  /* 0x0000001b1c117223 */ /* 0x000fc60000000011 */
[-C--:B------:R-:W-:Y:S01]  /*0400*/  FFMA R6, R20, R31.reuse, R11 ;  /* 0x0000001f14067223 */ /* 0x080fe2000000000b */
[----:B------:R-:W-:Y:S02]  /*0410*/  FFMA R11, R18, R31, R17 ;  /* 0x0000001f120b7223 */ /* 0x000fe40000000011 */
[----:B------:R0:W4:Y:S01]  /*0420*/  LDG.E.EL R17, desc[UR4][R8.64] ;  /* 0x0000000408117981 */ /* 0x000122000c2e1900 */
[C---:B------:R-:W-:Y:S01]  /*0430*/  FFMA R2, R13.reuse, R20, R2 ;  /* 0x000000140d027223 */ /* 0x040fe20000000002 */
[C---:B------:R-:W-:Y:S01]  /*0440*/  FFMA R5, R13.reuse, R18, R5 ;  /* 0x000000120d057223 */ /* 0x040fe20000000005 */
[----:B------:R-:W-:Y:S01]  /*0450*/  FFMA R3, R10, R13, R3 ;  /* 0x0000000d0a037223 */ /* 0x000fe20000000003 */
[----:B------:R-:W-:Y:S01]  /*0460*/  FFMA R13, R13, R34, R7 ;  /* 0x000000220d0d7223 */ /* 0x000fe20000000007 */
[-C--:B------:R-:W-:Y:S01]  /*0470*/  FMUL R7, R19, R29.reuse ;  /* 0x0000001d13077220 */ /* 0x080fe20000400000 */
[----:B------:R-:W-:-:S03]  /*0480*/  FMUL R29, R15, R29 ;  /* 0x0000001d0f1d7220 */ /* 0x000fc60000400000 */
[-C--:B------:R-:W-:Y:S01]  /*0490*/  FFMA R7, R0, R25.reuse, R7 ;  /* 0x0000001900077223 */ /* 0x080fe20000000007 */
[----:B------:R-:W-:-:S03]  /*04a0*/  FFMA R29, R16, R25, R29 ;  /* 0x00000019101d7223 */ /* 0x000fc6000000001d */
[-C--:B------:R-:W-:Y:S01]  /*04b0*/  FFMA R7, R32, R27.reuse, R7 ;  /* 0x0000001b20077223 */ /* 0x080fe20000000007 */
[----:B------:R-:W-:Y:S01]  /*04c0*/  FFMA R29, R26, R27, R29 ;  /* 0x0000001b1a1d7223 */ /* 0x000fe2000000001d */
[----:B-----5:R-:W-:Y:S02]  /*04d0*/  FMUL R27, R19, R33 ;  /* 0x00000021131b7220 */ /* 0x020fe40000400000 */
[-C--:B------:R-:W-:Y:S01]  /*04e0*/  FFMA R7, R10, R31.reuse, R7 ;  /* 0x0000001f0a077223 */ /* 0x080fe20000000007 */
[----:B------:R-:W-:Y:S01]  /*04f0*/  FFMA R31, R34, R31, R29 ;  /* 0x0000001f221f7223 */ /* 0x000fe2000000001d */
[-C--:B------:R-:W-:Y:S01]  /*0500*/  FMUL R29, R14, R33.reuse ;  /* 0x000000210e1d7220 */ /* 0x080fe20000400000 */
[-C--:B------:R-:W-:Y:S01]  /*0510*/  FMUL R25, R12, R33.reuse ;  /* 0x000000210c197220 */ /* 0x080fe20000400000 */
[----:B------:R-:W-:Y:S01]  /*0520*/  FMUL R33, R15, R33 ;  /* 0x000000210f217220 */ /* 0x000fe20000400000 */
[-C--:B------:R-:W-:Y:S01]  /*0530*/  FFMA R27, R0, R37.reuse, R27 ;  /* 0x00000025001b7223 */ /* 0x080fe2000000001b */
[-C--:B------:R-:W-:Y:S01]  /*0540*/  FFMA R29, R22, R37.reuse, R29 ;  /* 0x00000025161d7223 */ /* 0x080fe2000000001d */
[-C--:B------:R-:W-:Y:S01]  /*0550*/  FFMA R25, R24, R37.reuse, R25 ;  /* 0x0000002518197223 */ /* 0x080fe20000000019 */
[----:B------:R-:W-:Y:S01]  /*0560*/  FFMA R33, R16, R37, R33 ;  /* 0x0000002510217223 */ /* 0x000fe20000000021 */
[-C--:B------:R-:W-:Y:S01]  /*0570*/  FFMA R27, R32, R35.reuse, R27 ;  /* 0x00000023201b7223 */ /* 0x080fe2000000001b */
[-C--:B------:R-:W-:Y:S01]  /*0580*/  FFMA R29, R30, R35.reuse, R29 ;  /* 0x000000231e1d7223 */ /* 0x080fe2000000001d */
[-C--:B------:R-:W-:Y:S01]  /*0590*/  FFMA R25, R28, R35.reuse, R25 ;  /* 0x000000231c197223 */ /* 0x080fe20000000019 */
[----:B------:R-:W-:-:S02]  /*05a0*/  FFMA R35, R26, R35, R33 ;  /* 0x000000231a237223 */ /* 0x000fc40000000021 */
[----:B------:R-:W1:Y:S04]  /*05b0*/  SHFL.BFLY PT, R33, R3, 0x8, 0x1f ;  /* 0x0d001f0003217f89 */ /* 0x000e6800000e0000 */
[----:B------:R-:W5:Y:S01]  /*05c0*/  SHFL.BFLY PT, R37, R2, 0x8, 0x1f ;  /* 0x0d001f0002257f89 */ /* 0x000f6200000e0000 */
[-C--:B------:R-:W-:Y:S01]  /*05d0*/  FFMA R27, R10, R36.reuse, R27 ;  /* 0x000000240a1b7223 */ /* 0x080fe2000000001b */
[-C--:B------:R-:W-:Y:S01]  /*05e0*/  FFMA R29, R20, R36.reuse, R29 ;  /* 0x00000024141d7223 */ /* 0x080fe2000000001d */
[-C--:B------:R-:W-:Y:S01]  /*05f0*/  FFMA R25, R18, R36.reuse, R25 ;  /* 0x0000002412197223 */ /* 0x080fe20000000019 */
[----:B------:R-:W-:Y:S01]  /*0600*/  FFMA R36, R34, R36, R35 ;  /* 0x0000002422247223 */ /* 0x000fe20000000023 */
[----:B-1----:R-:W-:-:S05]  /*0610*/  FADD R33, R3, R33 ;  /* 0x0000002103217221 */ /* 0x002fca0000000000 */
[----:B------:R-:W1:Y:S01]  /*0620*/  SHFL.BFLY PT, R35, R33, 0x4, 0x1f ;  /* 0x0c801f0021237f89 */ /* 0x000e6200000e0000 */
[----:B-----5:R-:W-:Y:S01]  /*0630*/  FADD R37, R2, R37 ;  /* 0x0000002502257221 */ /* 0x020fe20000000000 */
[-C--:B0-----:R-:W-:Y:S01]  /*0640*/  FMUL R9, R12, R4.reuse ;  /* 0x000000040c097220 */ /* 0x081fe20000400000 */
[-C--:B------:R-:W-:Y:S01]  /*0650*/  FMUL R3, R14, R4.reuse ;  /* 0x000000040e037220 */ /* 0x080fe20000400000 */
[----:B------:R-:W-:Y:S04]  /*0660*/  SHFL.BFLY PT, R12, R5, 0x8, 0x1f ;  /* 0x0d001f00050c7f89 */ /* 0x000fe800000e0000 */
[----:B------:R-:W0:Y:S01]  /*0670*/  SHFL.BFLY PT, R8, R37, 0x4, 0x1f ;  /* 0x0c801f0025087f89 */ /* 0x000e2200000e0000 */
[----:B------:R-:W-:-:S03]  /*0680*/  FMUL R19, R19, R4 ;  /* 0x0000000413137220 */ /* 0x000fc60000400000 */
[----:B------:R-:W5:Y:S01]  /*0690*/  SHFL.BFLY PT, R14, R13, 0x8, 0x1f ;  /* 0x0d001f000d0e7f89 */ /* 0x000f6200000e0000 */
[----:B------:R-:W-:Y:S01]  /*06a0*/  FMUL R15, R15, R4 ;  /* 0x000000040f0f7220 */ /* 0x000fe20000400000 */
[----:B-1----:R-:W-:-:S05]  /*06b0*/  FADD R35, R33, R35 ;  /* 0x0000002321237221 */ /* 0x002fca0000000000 */
[----:B------:R-:W1:Y:S01]  /*06c0*/  SHFL.BFLY PT, R4, R35, 0x2, 0x1f ;  /* 0x0c401f0023047f89 */ /* 0x000e6200000e0000 */
[----:B0-----:R-:W-:Y:S01]  /*06d0*/  FADD R33, R37, R8 ;  /* 0x0000000825217221 */ /* 0x001fe20000000000 */
[----:B------:R-:W-:Y:S01]  /*06e0*/  FADD R8, R5, R12 ;  /* 0x0000000c05087221 */ /* 0x000fe20000000000 */
[----:B-----5:R-:W-:-:S03]  /*06f0*/  FADD R14, R13, R14 ;  /* 0x0000000e0d0e7221 */ /* 0x020fc60000000000 */
[----:B------:R-:W0:Y:S04]  /*0700*/  SHFL.BFLY PT, R12, R33, 0x2, 0x1f ;  /* 0x0c401f00210c7f89 */ /* 0x000e2800000e0000 */
[----:B------:R-:W5:Y:S01]  /*0710*/  SHFL.BFLY PT, R2, R8, 0x4, 0x1f ;  /* 0x0c801f0008027f89 */ /* 0x000f6200000e0000 */
[----:B-1----:R-:W-:-:S03]  /*0720*/  FADD R4, R35, R4 ;  /* 0x0000000423047221 */ /* 0x002fc60000000000 */
[----:B------:R-:W1:Y:S04]  /*0730*/  SHFL.BFLY PT, R35, R14, 0x4, 0x1f ;  /* 0x0c801f000e237f89 */ /* 0x000e6800000e0000 */
[----:B------:R-:W1:Y:S01]  /*0740*/  SHFL.BFLY PT, R37, R6, 0x8, 0x1f ;  /* 0x0d001f0006257f89 */ /* 0x000e6200000e0000 */
[----:B0-----:R-:W-:-:S03]  /*0750*/  FADD R12, R33, R12 ;  /* 0x0000000c210c7221 */ /* 0x001fc60000000000 */
[----:B------:R-:W0:Y:S01]  /*0760*/  SHFL.BFLY PT, R5, R7, 0x8, 0x1f ;  /* 0x0d001f0007057f89 */ /* 0x000e2200000e0000 */
[----:B-----5:R-:W-:Y:S01]  /*0770*/  FADD R8, R8, R2 ;  /* 0x0000000208087221 */ /* 0x020fe20000000000 */
[----:B-1----:R-:W-:Y:S02]  /*0780*/  FADD R2, R14, R35 ;  /* 0x000000230e027221 */ /* 0x002fe40000000000 */
[----:B------:R-:W1:Y:S01]  /*0790*/  SHFL.BFLY PT, R35, R31, 0x8, 0x1f ;  /* 0x0d001f001f237f89 */ /* 0x000e6200000e0000 */
[----:B------:R-:W-:-:S03]  /*07a0*/  FADD R13, R6, R37 ;  /* 0x00000025060d7221 */ /* 0x000fc60000000000 */
[----:B------:R-:W5:Y:S01]  /*07b0*/  SHFL.BFLY PT, R37, R27, 0x8, 0x1f ;  /* 0x0d001f001b257f89 */ /* 0x000f6200000e0000 */
[----:B0-----:R-:W-:Y:S01]  /*07c0*/  FADD R5, R7, R5 ;  /* 0x0000000507057221 */ /* 0x001fe20000000000 */
[----:B-1----:R-:W-:Y:S01]  /*07d0*/  FADD R7, R31, R35 ;  /* 0x000000231f077221 */ /* 0x002fe20000000000 */
[----:B-----5:R-:W-:Y:S01]  /*07e0*/  FADD R6, R27, R37 ;  /* 0x000000251b067221 */ /* 0x020fe20000000000 */
[-C--:B----4-:R-:W-:Y:S02]  /*07f0*/  FFMA R33, R0, R17.reuse, R19 ;  /* 0x0000001100217223 */ /* 0x090fe40000000013 */
[----:B------:R-:W0:Y:S04]  /*0800*/  SHFL.BFLY PT, R0, R11, 0x8, 0x1f ;  /* 0x0d001f000b007f89 */ /* 0x000e2800000e0000 */
[----:B------:R-:W1:Y:S01]  /*0810*/  SHFL.BFLY PT, R19, R29, 0x8, 0x1f ;  /* 0x0d001f001d137f89 */ /* 0x000e6200000e0000 */
[----:B------:R-:W-:-:S04]  /*0820*/  FFMA R9, R24, R17, R9 ;  /* 0x0000001118097223 */ /* 0x000fc80000000009 */
[----:B---3--:R-:W-:Y:S02]  /*0830*/  FFMA R31, R28, R21, R9 ;  /* 0x000000151c1f7223 */ /* 0x008fe40000000009 */
[----:B------:R-:W-:Y:S01]  /*0840*/  SHFL.BFLY PT, R9, R4, 0x1, 0x1f ;  /* 0x0c201f0004097f89 */ /* 0x000fe200000e0000 */
[----:B------:R-:W-:-:S03]  /*0850*/  FFMA R35, R22, R17, R3 ;  /* 0x0000001116237223 */ /* 0x000fc60000000003 */
[----:B------:R-:W-:Y:S01]  /*0860*/  SHFL.BFLY PT, R3, R36, 0x8, 0x1f ;  /* 0x0d001f0024037f89 */ /* 0x000fe200000e0000 */
[----:B0-----:R-:W-:-:S03]  /*0870*/  FADD R14, R11, R0 ;  /* 0x000000000b0e7221 */ /* 0x001fc60000000000 */
[----:B------:R-:W0:Y:S01]  /*0880*/  SHFL.BFLY PT, R0, R25, 0x8, 0x1f ;  /* 0x0d001f0019007f89 */ /* 0x000e2200000e0000 */
[----:B------:R-:W-:-:S03]  /*0890*/  FFMA R15, R16, R17, R15 ;  /* 0x00000011100f7223 */ /* 0x000fc6000000000f */
[----:B------:R-:W3:Y:S01]  /*08a0*/  SHFL.BFLY PT, R16, R5, 0x4, 0x1f ;  /* 0x0c801f0005107f89 */ /* 0x000ee200000e0000 */
[-C--:B------:R-:W-:Y:S01]  /*08b0*/  FFMA R27, R32, R21.reuse, R33 ;  /* 0x00000015201b7223 */ /* 0x080fe20000000021 */
[----:B-1----:R-:W-:Y:S02]  /*08c0*/  FADD R19, R29, R19 ;  /* 0x000000131d137221 */ /* 0x002fe40000000000 */
[----:B------:R-:W1:Y:S01]  /*08d0*/  SHFL.BFLY PT, R22, R13, 0x4, 0x1f ;  /* 0x0c801f000d167f89 */ /* 0x000e6200000e0000 */
[-C--:B------:R-:W-:Y:S01]  /*08e0*/  FFMA R29, R30, R21.reuse, R35 ;  /* 0x000000151e1d7223 */ /* 0x080fe20000000023 */
[----:B------:R-:W-:Y:S02]  /*08f0*/  FFMA R33, R26, R21, R15 ;  /* 0x000000151a217223 */ /* 0x000fe4000000000f */
[----:B------:R-:W4:Y:S01]  /*0900*/  SHFL.BFLY PT, R11, R2, 0x2, 0x1f ;  /* 0x0c401f00020b7f89 */ /* 0x000f2200000e0000 */
[-C--:B--2---:R-:W-:Y:S01]  /*0910*/  FFMA R24, R10, R23.reuse, R27 ;  /* 0x000000170a187223 */ /* 0x084fe2000000001b */
[----:B------:R-:W-:-:S02]  /*0920*/  FFMA R20, R20, R23, R29 ;  /* 0x0000001714147223 */ /* 0x000fc4000000001d */
[----:B------:R-:W2:Y:S01]  /*0930*/  SHFL.BFLY PT, R21, R14, 0x4, 0x1f ;  /* 0x0c801f000e157f89 */ /* 0x000ea200000e0000 */
[----:B------:R-:W-:-:S03]  /*0940*/  FFMA R18, R18, R23, R31 ;  /* 0x0000001712127223 */ /* 0x000fc6000000001f */
[----:B------:R-:W5:Y:S01]  /*0950*/  SHFL.BFLY PT, R10, R7, 0x4, 0x1f ;  /* 0x0c801f00070a7f89 */ /* 0x000f6200000e0000 */
[----:B------:R-:W-:-:S03]  /*0960*/  FFMA R23, R34, R23, R33 ;  /* 0x0000001722177223 */ /* 0x000fc60000000021 */
[----:B------:R-:W1:Y:S01]  /*0970*/  SHFL.BFLY PT, R15, R8, 0x2, 0x1f ;  /* 0x0c401f00080f7f89 */ /* 0x000e6200000e0000 */
[----:B0-----:R-:W-:-:S03]  /*0980*/  FADD R25, R25, R0 ;  /* 0x0000000019197221 */ /* 0x001fc60000000000 */
[----:B------:R-:W0:Y:S01]  /*0990*/  SHFL.BFLY PT, R27, R6, 0x4, 0x1f ;  /* 0x0c801f00061b7f89 */ /* 0x000e2200000e0000 */
[----:B------:R-:W-:-:S03]  /*09a0*/  FADD R0, R4, R9 ;  /* 0x0000000904007221 */ /* 0x000fc60000000000 */
[----:B------:R-:W0:Y:S01]  /*09b0*/  SHFL.BFLY PT, R29, R24, 0x8, 0x1f ;  /* 0x0d001f00181d7f89 */ /* 0x000e2200000e0000 */
[----:B------:R-:W-:-:S03]  /*09c0*/  FADD R3, R36, R3 ;  /* 0x0000000324037221 */ /* 0x000fc60000000000 */
[----:B------:R-:W0:Y:S04]  /*09d0*/  SHFL.BFLY PT, R31, R20, 0x8, 0x1f ;  /* 0x0d001f00141f7f89 */ /* 0x000e2800000e0000 */
[----:B------:R-:W0:Y:S04]  /*09e0*/  SHFL.BFLY PT, R33, R18, 0x8, 0x1f ;  /* 0x0d001f0012217f89 */ /* 0x000e2800000e0000 */
[----:B------:R-:W0:Y:S01]  /*09f0*/  SHFL.BFLY PT, R4, R23, 0x8, 0x1f ;  /* 0x0d001f0017047f89 */ /* 0x000e2200000e0000 */
[----:B---3--:R-:W-:-:S03]  /*0a00*/  FADD R16, R5, R16 ;  /* 0x0000001005107221 */ /* 0x008fc60000000000 */
[----:B------:R-:W3:Y:S04]  /*0a10*/  SHFL.BFLY PT, R17, R12, 0x1, 0x1f ;  /* 0x0c201f000c117f89 */ /* 0x000ee800000e0000 */
[----:B------:R-:W3:Y:S04]  /*0a20*/  SHFL.BFLY PT, R26, R19, 0x4, 0x1f ;  /* 0x0c801f00131a7f89 */ /* 0x000ee800000e0000 */
[----:B------:R-:W3:Y:S04]  /*0a30*/  SHFL.BFLY PT, R30, R25, 0x4, 0x1f ;  /* 0x0c801f00191e7f89 */ /* 0x000ee800000e0000 */
[----:B------:R-:W3:Y:S01]  /*0a40*/  SHFL.BFLY PT, R28, R3, 0x4, 0x1f ;  /* 0x0c801f00031c7f89 */ /* 0x000ee200000e0000 */
[----:B-1----:R-:W-:Y:S01]  /*0a50*/  FADD R22, R13, R22 ;  /* 0x000000160d167221 */ /* 0x002fe20000000000 */
[----:B----4-:R-:W-:-:S02]  /*0a60*/  FADD R11, R2, R11 ;  /* 0x0000000b020b7221 */ /* 0x010fc40000000000 */
[----:B------:R-:W1:Y:S01]  /*0a70*/  SHFL.BFLY PT, R5, R16, 0x2, 0x1f ;  /* 0x0c401f0010057f89 */ /* 0x000e6200000e0000 */
[----:B--2---:R-:W-:Y:S01]  /*0a80*/  FADD R21, R14, R21 ;  /* 0x000000150e157221 */ /* 0x004fe20000000000 */
[----:B-----5:R-:W-:Y:S01]  /*0a90*/  FADD R10, R7, R10 ;  /* 0x0000000a070a7221 */ /* 0x020fe20000000000 */
[----:B------:R-:W-:Y:S01]  /*0aa0*/  FADD R15, R8, R15 ;  /* 0x0000000f080f7221 */ /* 0x000fe20000000000 */
[----:B------:R-:W2:Y:S01]  /*0ab0*/  SHFL.BFLY PT, R7, R22, 0x2, 0x1f ;  /* 0x0c401f0016077f89 */ /* 0x000ea200000e0000 */
[----:B0-----:R-:W-:-:S03]  /*0ac0*/  FADD R27, R6, R27 ;  /* 0x0000001b061b7221 */ /* 0x001fc60000000000 */
[----:B------:R-:W0:Y:S01]  /*0ad0*/  SHFL.BFLY PT, R8, R11, 0x1, 0x1f ;  /* 0x0c201f000b087f89 */ /* 0x000e2200000e0000 */
[----:B------:R-:W-:-:S03]  /*0ae0*/  FADD R29, R24, R29 ;  /* 0x0000001d181d7221 */ /* 0x000fc60000000000 */
[----:B------:R-:W4:Y:S01]  /*0af0*/  SHFL.BFLY PT, R6, R21, 0x2, 0x1f ;  /* 0x0c401f0015067f89 */ /* 0x000f2200000e0000 */
[----:B------:R-:W-:Y:S01]  /*0b00*/  FADD R31, R20, R31 ;  /* 0x0000001f141f7221 */ /* 0x000fe20000000000 */
[----:B------:R-:W-:Y:S01]  /*0b10*/  FADD R33, R18, R33 ;  /* 0x0000002112217221 */ /* 0x000fe20000000000 */
[----:B------:R-:W-:Y:S01]  /*0b20*/  FADD R23, R23, R4 ;  /* 0x0000000417177221 */ /* 0x000fe20000000000 */
[----:B------:R-:W5:Y:S01]  /*0b30*/  SHFL.BFLY PT, R9, R10, 0x2, 0x1f ;  /* 0x0c401f000a097f89 */ /* 0x000f6200000e0000 */
[----:B---3--:R-:W-:Y:S01]  /*0b40*/  FADD R17, R12, R17 ;  /* 0x000000110c117221 */ /* 0x008fe20000000000 */
[----:B------:R-:W-:Y:S01]  /*0b50*/  FADD R26, R19, R26 ;  /* 0x0000001a131a7221 */ /* 0x000fe20000000000 */
[----:B------:R-:W-:Y:S01]  /*0b60*/  FFMA R20, R0, -0.0625, RZ ;  /* 0xbd80000000147823 */ /* 0x000fe200000000ff */
[----:B------:R-:W3:Y:S01]  /*0b70*/  SHFL.BFLY PT, R2, R15, 0x1, 0x1f ;  /* 0x0c201f000f027f89 */ /* 0x000ee200000e0000 */
[----:B------:R-:W-:-:S03]  /*0b80*/  FADD R30, R25, R30 ;  /* 0x0000001e191e7221 */ /* 0x000fc60000000000 */
[----:B------:R-:W0:Y:S01]  /*0b90*/  SHFL.BFLY PT, R12, R29, 0x4, 0x1f ;  /* 0x0c801f001d0c7f89 */ /* 0x000e2200000e0000 */
[----:B------:R-:W-:-:S03]  /*0ba0*/  FADD R28, R3, R28 ;  /* 0x0000001c031c7221 */ /* 0x000fc60000000000 */
[----:B------:R-:W0:Y:S04]  /*0bb0*/  SHFL.BFLY PT, R14, R31, 0x4, 0x1f ;  /* 0x0c801f001f0e7f89 */ /* 0x000e2800000e0000 */
[----:B------:R-:W3:Y:S04]  /*0bc0*/  SHFL.BFLY PT, R18, R27, 0x2, 0x1f ;  /* 0x0c401f001b127f89 */ /* 0x000ee800000e0000 */
[----:B------:R-:W3:Y:S04]  /*0bd0*/  SHFL.BFLY PT, R4, R33, 0x4, 0x1f ;  /* 0x0c801f0021047f89 */ /* 0x000ee800000e0000 */
[----:B------:R-:W3:Y:S01]  /*0be0*/  SHFL.BFLY PT, R0, R23, 0x4, 0x1f ;  /* 0x0c801f0017007f89 */ /* 0x000ee200000e0000 */
[----:B-1----:R-:W-:-:S03]  /*0bf0*/  FADD R5, R16, R5 ;  /* 0x0000000510057221 */ /* 0x002fc60000000000 */
[----:B------:R-:W1:Y:S04]  /*0c00*/  SHFL.BFLY PT, R3, R26, 0x2, 0x1f ;  /* 0x0c401f001a037f89 */ /* 0x000e6800000e0000 */
[----:B------:R-:W1:Y:S04]  /*0c10*/  SHFL.BFLY PT, R13, R30, 0x2, 0x1f ;  /* 0x0c401f001e0d7f89 */ /* 0x000e6800000e0000 */
[----:B------:R-:W1:Y:S01]  /*0c20*/  SHFL.BFLY PT, R19, R28, 0x2, 0x1f ;  /* 0x0c401f001c137f89 */ /* 0x000e6200000e0000 */
[----:B--2---:R-:W-:Y:S01]  /*0c30*/  FADD R7, R22, R7 ;  /* 0x0000000716077221 */ /* 0x004fe20000000000 */
[----:B0-----:R-:W-:-:S02]  /*0c40*/  FADD R11, R11, R8 ;  /* 0x000000080b0b7221 */ /* 0x001fc40000000000 */
[----:B------:R-:W0:Y:S01]  /*0c50*/  SHFL.BFLY PT, R16, R5, 0x1, 0x1f ;  /* 0x0c201f0005107f89 */ /* 0x000e2200000e0000 */
[----:B----4-:R-:W-:Y:S01]  /*0c60*/  FADD R21, R21, R6 ;  /* 0x0000000615157221 */ /* 0x010fe20000000000 */
[----:B------:R-:W2:Y:S01]  /*0c70*/  S2R R8, SR_TID.X ;  /* 0x0000000000087919 */ /* 0x000ea20000002100 */
[----:B-----5:R-:W-:Y:S01]  /*0c80*/  FADD R9, R10, R9 ;  /* 0x000000090a097221 */ /* 0x020fe20000000000 */
[----:B------:R-:W4:Y:S01]  /*0c90*/  SHFL.BFLY PT, R6, R7, 0x1, 0x1f ;  /* 0x0c201f0007067f89 */ /* 0x000f2200000e0000 */
[----:B------:R-:W-:-:S03]  /*0ca0*/  FFMA R17, R17, -0.0625, R20 ;  /* 0xbd80000011117823 */ /* 0x000fc60000000014 */
[----:B------:R-:W5:Y:S01]  /*0cb0*/  SHFL.BFLY PT, R10, R21, 0x1, 0x1f ;  /* 0x0c201f00150a7f89 */ /* 0x000f6200000e0000 */
[----:B---3--:R-:W-:Y:S01]  /*0cc0*/  FADD R2, R15, R2 ;  /* 0x000000020f027221 */ /* 0x008fe20000000000 */
[----:B------:R-:W-:Y:S01]  /*0cd0*/  FADD R12, R29, R12 ;  /* 0x0000000c1d0c7221 */ /* 0x000fe20000000000 */
[----:B------:R-:W-:Y:S01]  /*0ce0*/  FADD R14, R31, R14 ;  /* 0x0000000e1f0e7221 */ /* 0x000fe20000000000 */
[----:B------:R-:W-:Y:S01]  /*0cf0*/  FADD R18, R27, R18 ;  /* 0x000000121b127221 */ /* 0x000fe20000000000 */
[----:B------:R-:W-:Y:S01]  /*0d00*/  FADD R4, R33, R4 ;  /* 0x0000000421047221 */ /* 0x000fe20000000000 */
[----:B------:R-:W-:Y:S01]  /*0d10*/  FADD R0, R23, R0 ;  /* 0x0000000017007221 */ /* 0x000fe20000000000 */
[----:B------:R-:W3:Y:S01]  /*0d20*/  SHFL.BFLY PT, R20, R9, 0x1, 0x1f ;  /* 0x0c201f0009147f89 */ /* 0x000ee200000e0000 */
[----:B------:R-:W-:Y:S01]  /*0d30*/  FFMA R2, R2, -0.0625, R17 ;  /* 0xbd80000002027823 */ /* 0x000fe20000000011 */
[----:B-1----:R-:W-:Y:S02]  /*0d40*/  FADD R3, R26, R3 ;  /* 0x000000031a037221 */ /* 0x002fe40000000000 */
[----:B------:R-:W1:Y:S01]  /*0d50*/  SHFL.BFLY PT, R15, R12, 0x2, 0x1f ;  /* 0x0c401f000c0f7f89 */ /* 0x000e6200000e0000 */
[----:B------:R-:W-:-:S03]  /*0d60*/  FADD R13, R30, R13 ;  /* 0x0000000d1e0d7221 */ /* 0x000fc60000000000 */
[----:B------:R-:W1:Y:S01]  /*0d70*/  SHFL.BFLY PT, R17, R14, 0x2, 0x1f ;  /* 0x0c401f000e117f89 */ /* 0x000e6200000e0000 */
[----:B------:R-:W-:-:S03]  /*0d80*/  FADD R19, R28, R19 ;  /* 0x000000131c137221 */ /* 0x000fc60000000000 */
[----:B------:R-:W1:Y:S04]  /*0d90*/  SHFL.BFLY PT, R27, R4, 0x2, 0x1f ;  /* 0x0c401f00041b7f89 */ /* 0x000e6800000e0000 */
[----:B------:R-:W1:Y:S04]  /*0da0*/  SHFL.BFLY PT, R25, R18, 0x1, 0x1f ;  /* 0x0c201f0012197f89 */ /* 0x000e6800000e0000 */
[----:B------:R-:W1:Y:S01]  /*0db0*/  SHFL.BFLY PT, R23, R0, 0x2, 0x1f ;  /* 0x0c401f0000177f89 */ /* 0x000e6200000e0000 */
[----:B------:R-:W-:-:S03]  /*0dc0*/  FFMA R24, R11, -0.0625, R2 ;  /* 0xbd8000000b187823 */ /* 0x000fc60000000002 */
[----:B------:R-:W1:Y:S01]  /*0dd0*/  SHFL.BFLY PT, R22, R3, 0x1, 0x1f ;  /* 0x0c201f0003167f89 */ /* 0x000e6200000e0000 */
[----:B0-----:R-:W-:-:S03]  /*0de0*/  FADD R5, R5, R16 ;  /* 0x0000001005057221 */ /* 0x001fc60000000000 */
[----:B------:R-:W0:Y:S04]  /*0df0*/  SHFL.BFLY PT, R16, R13, 0x1, 0x1f ;  /* 0x0c201f000d107f89 */ /* 0x000e2800000e0000 */
[----:B------:R-:W0:Y:S01]  /*0e00*/  SHFL.BFLY PT, R2, R19, 0x1, 0x1f ;  /* 0x0c201f0013027f89 */ /* 0x000e2200000e0000 */
[----:B----4-:R-:W-:Y:S01]  /*0e10*/  FADD R6, R7, R6 ;  /* 0x0000000607067221 */ /* 0x010fe20000000000 */
[----:B------:R-:W-:Y:S01]  /*0e20*/  FFMA R5, R5, -0.0625, R24 ;  /* 0xbd80000005057823 */ /* 0x000fe20000000018 */
[----:B-----5:R-:W-:Y:S01]  /*0e30*/  FADD R10, R21, R10 ;  /* 0x0000000a150a7221 */ /* 0x020fe20000000000 */
[----:B--2---:R-:W-:Y:S02]  /*0e40*/  LOP3.LUT P0, RZ, R8, 0x3f, RZ, 0xc0, !PT ;  /* 0x0000003f08ff7812 */ /* 0x004fe4000780c0ff */
[----:B------:R-:W-:Y:S01]  /*0e50*/  FFMA R5, R6, -0.0625, R5 ;  /* 0xbd80000006057823 */ /* 0x000fe20000000005 */
[----:B---3--:R-:W-:-:S03]  /*0e60*/  FADD R20, R9, R20 ;  /* 0x0000001409147221 */ /* 0x008fc60000000000 */
[----:B------:R-:W-:Y:S01]  /*0e70*/  FFMA R5, R10, -0.0625, R5 ;  /* 0xbd8000000a057823 */ /* 0x000fe20000000005 */
[----:B-1----:R-:W-:Y:S01]  /*0e80*/  FADD R15, R12, R15 ;  /* 0x0000000f0c0f7221 */ /* 0x002fe20000000000 */
[----:B------:R-:W-:Y:S01]  /*0e90*/  FADD R17, R14, R17 ;  /* 0x000000110e117221 */ /* 0x000fe20000000000 */
[----:B------:R-:W-:Y:S01]  /*0ea0*/  FADD R27, R4, R27 ;  /* 0x0000001b041b7221 */ /* 0x000fe20000000000 */
[----:B------:R-:W-:Y:S01]  /*0eb0*/  FFMA R20, R20, -0.0625, R5 ;  /* 0xbd80000014147823 */ /* 0x000fe20000000005 */
[----:B------:R-:W-:Y:S01]  /*0ec0*/  FADD R25, R18, R25 ;  /* 0x0000001912197221 */ /* 0x000fe20000000000 */
[----:B------:R-:W-:Y:S01]  /*0ed0*/  FADD R23, R0, R23 ;  /* 0x0000001700177221 */ /* 0x000fe20000000000 */
[----:B------:R-:W-:Y:S01]  /*0ee0*/  FADD R22, R3, R22 ;  /* 0x0000001603167221 */ /* 0x000fe20000000000 */
[----:B------:R1:W1:Y:S01]  /*0ef0*/  SHFL.BFLY PT, R6, R15, 0x1, 0x1f ;  /* 0x0c201f000f067f89 */ /* 0x00026200000e0000 */
[----:B------:R-:W-:-:S03]  /*0f00*/  FFMA R25, R25, -0.0625, R20 ;  /* 0xbd80000019197823 */ /* 0x000fc60000000014 */
[----:B------:R1:W1:Y:S01]  /*0f10*/  SHFL.BFLY PT, R4, R17, 0x1, 0x1f ;  /* 0x0c201f0011047f89 */ /* 0x00026200000e0000 */
[----:B0-----:R-:W-:-:S03]  /*0f20*/  FADD R16, R13, R16 ;  /* 0x000000100d107221 */ /* 0x001fc60000000000 */
[----:B------:R1:W1:Y:S01]  /*0f30*/  SHFL.BFLY PT, R0, R27, 0x1, 0x1f ;  /* 0x0c201f001b007f89 */ /* 0x00026200000e0000 */
[----:B------:R-:W-:-:S03]  /*0f40*/  FADD R19, R19, R2 ;  /* 0x0000000213137221 */ /* 0x000fc60000000000 */
[----:B------:R1:W1:Y:S01]  /*0f50*/  SHFL.BFLY PT, R8, R23, 0x1, 0x1f ;  /* 0x0c201f0017087f89 */ /* 0x00026200000e0000 */
[----:B------:R-:W-:Y:S01]  /*0f60*/  FFMA R25, R22, -0.0625, R25 ;  /* 0xbd80000016197823 */ /* 0x000fe20000000019 */
[----:B------:R-:W-:Y:S06]  /*0f70*/  BAR.SYNC.DEFER_BLOCKING 0x0 ;  /* 0x0000000000007b1d */ /* 0x000fec0000010000 */
[----:B-1----:R-:W-:Y:S05]  /*0f80*/  @P0 EXIT ;  /* 0x000000000000094d */ /* 0x002fea0003800000 */
[----:B------:R-:W-:Y:S01]  /*0f90*/  FFMA R16, R16, -0.0625, R25 ;  /* 0xbd80000010107823 */ /* 0x000fe20000000019 */
[----:B------:R-:W0:Y:S01]  /*0fa0*/  LDC.64 R2, c[0x0][0x210] ;  /* 0x00008400ff027b82 */ /* 0x000e220000000a00 */
[----:B------:R-:W-:Y:S01]  /*0fb0*/  FADD R6, R15, R6 ;  /* 0x000000060f067221 */ /* 0x000fe20000000000 */
[----:B------:R-:W-:Y:S01]  /*0fc0*/  FADD R4, R17, R4 ;  /* 0x0000000411047221 */ /* 0x000fe20000000000 */
[----:B------:R-:W-:Y:S01]  /*0fd0*/  FFMA R19, R19, -0.0625, R16 ;  /* 0xbd80000013137823 */ /* 0x000fe20000000010 */
[----:B------:R-:W-:Y:S01]  /*0fe0*/  FADD R0, R27, R0 ;  /* 0x000000001b007221 */ /* 0x000fe20000000000 */
[----:B------:R-:W-:Y:S02]  /*0ff0*/  FADD R8, R23, R8 ;  /* 0x0000000817087221 */ /* 0x000fe40000000000 */
[----:B------:R-:W-:-:S04]  /*1000*/  FFMA R19, R6, -0.0625, R19 ;  /* 0xbd80000006137823 */ /* 0x000fc80000000013 */
[----:B------:R-:W-:-:S04]  /*1010*/  FFMA R19, R4, -0.0625, R19 ;  /* 0xbd80000004137823 */ /* 0x000fc80000000013 */
[----:B------:R-:W-:-:S04]  /*1020*/  FFMA R19, R0, -0.0625, R19 ;  /* 0xbd80000000137823 */ /* 0x000fc80000000013 */
[----:B------:R-:W-:-:S05]  /*1030*/  FFMA R19, R8, -0.0625, R19 ;  /* 0xbd80000008137823 */ /* 0x000fca0000000013 */
[----:B0-----:R-:W-:Y:S01]  /*1040*/  STG.E desc[UR4][R2.64], R19 ;  /* 0x0000001302007986 */ /* 0x001fe2000c101904 */
[----:B------:R-:W-:Y:S05]  /*1050*/  EXIT ;  /* 0x000000000000794d */ /* 0x000fea0003800000 */
.L_x_0:
[----:B------:R-:W-:-:S00]  /*1060*/  BRA `(.L_x_0) ;  /* 0xfffffffc00fc7947 */ /* 0x000fc0000383ffff */
[----:B------:R-:W-:-:S00]  /*1070*/  NOP ;  /* 0x0000000000007918 */ /* 0x000fc00000000000 */
        /* <DEDUP_REMOVED lines=8> */
.L_x_1:


//--------------------- .nv.constant0.triton_per_fused_mean_mul_rsub_sub_sum_5 --------------------------
	.section	.nv.constant0.triton_per_fused_mean_mul_rsub_sub_sum_5,"a",@progbits
	.sectionflags	@""
	.align	4
.nv.constant0.triton_per_fused_mean_mul_rsub_sub_sum_5:
	.zero		580
